//
// Generated by NVIDIA NVVM Compiler
//
// Compiler Build ID: CL-36424714
// Cuda compilation tools, release 13.0, V13.0.88
// Based on NVVM 20.0.0
//

.version 9.0
.target sm_100
.address_size 64

	// .globl	_Z3addPiS_S_
.global .attribute(.managed) .align 4 .b8 vector_a[1028];
.global .attribute(.managed) .align 4 .b8 vector_b[1028];
.global .attribute(.managed) .align 4 .b8 vector_c[1028];

.visible .entry _Z3addPiS_S_(
	.param .u64 .ptr .align 1 _Z3addPiS_S__param_0,
	.param .u64 .ptr .align 1 _Z3addPiS_S__param_1,
	.param .u64 .ptr .align 1 _Z3addPiS_S__param_2
)
{
	.reg .b32 	%r<8>;
	.reg .b64 	%rd<11>;

	ld.param.u64 	%rd1, [_Z3addPiS_S__param_0];
	ld.param.u64 	%rd2, [_Z3addPiS_S__param_1];
	ld.param.u64 	%rd3, [_Z3addPiS_S__param_2];
	cvta.to.global.u64 	%rd4, %rd3;
	cvta.to.global.u64 	%rd5, %rd2;
	cvta.to.global.u64 	%rd6, %rd1;
	mov.u32 	%r1, %tid.x;
	mov.u32 	%r2, %ntid.x;
	mov.u32 	%r3, %ctaid.x;
	mad.lo.s32 	%r4, %r2, %r3, %r1;
	mul.wide.s32 	%rd7, %r4, 4;
	add.s64 	%rd8, %rd6, %rd7;
	ld.global.u32 	%r5, [%rd8];
	add.s64 	%rd9, %rd5, %rd7;
	ld.global.u32 	%r6, [%rd9];
	add.s32 	%r7, %r6, %r5;
	add.s64 	%rd10, %rd4, %rd7;
	st.global.u32 	[%rd10], %r7;
	ret;

}


// ===== COMPILED SASS (sm_100) =====

	.target	sm_100

	.elftype	@"ET_EXEC"


//--------------------- .note.nv.tkinfo           --------------------------
	.section	.note.nv.tkinfo,"",@"SHT_NOTE"
	.sectionflags	@"SHF_NOTE_NV_TKINFO"
	.tkinfo
        /*0018*/ 	.word	0x00000002
        /*0030*/ 	.string	""
        /*0030*/ 	.string	"ptxas"
        /*0030*/ 	.string	"Cuda compilation tools, release 13.0, V13.0.88"
        /*0030*/ 	.string	"Build cuda_13.0.r13.0/compiler.36424714_0"
        /*0030*/ 	.string	"-arch sm_100 -m 64 "



//--------------------- .note.nv.cuinfo           --------------------------
	.section	.note.nv.cuinfo,"",@"SHT_NOTE"
	.sectionflags	@"SHF_NOTE_NV_CUINFO"
        /*0018*/ 	.short	0x0002
        /*001a*/ 	.short	0x0064
        /*001c*/ 	.short	0x0082
	.zero		2


//--------------------- .nv.info                  --------------------------
	.section	.nv.info,"",@"SHT_CUDA_INFO"
	.align	4


	//----- nvinfo : EIATTR_REGCOUNT
	.align		4
        /*0000*/ 	.byte	0x04, 0x2f
        /*0002*/ 	.short	(.L_4 - .L_3)
	.align		4
.L_3:
        /*0004*/ 	.word	index@(_Z3addPiS_S_)
        /*0008*/ 	.word	0x0000000c


	//----- nvinfo : EIATTR_FRAME_SIZE
	.align		4
.L_4:
        /*000c*/ 	.byte	0x04, 0x11
        /*000e*/ 	.short	(.L_6 - .L_5)
	.align		4
.L_5:
        /*0010*/ 	.word	index@(_Z3addPiS_S_)
        /*0014*/ 	.word	0x00000000


	//----- nvinfo : EIATTR_MIN_STACK_SIZE
	.align		4
.L_6:
        /*0018*/ 	.byte	0x04, 0x12
        /*001a*/ 	.short	(.L_8 - .L_7)
	.align		4
.L_7:
        /*001c*/ 	.word	index@(_Z3addPiS_S_)
        /*0020*/ 	.word	0x00000000
.L_8:


//--------------------- .nv.compat                --------------------------
	.section	.nv.compat,"",@"SHT_CUDA_COMPAT_INFO"
	.align	4
        /*0000*/ 	.byte	0x02, 0x09, 0x00, 0x00, 0x02, 0x02, 0x01, 0x00, 0x02, 0x05, 0x05, 0x00, 0x03, 0x07, 0x01, 0x01
        /*0010*/ 	.byte	0x02, 0x03, 0x00, 0x00, 0x02, 0x06, 0x01, 0x00, 0x04, 0x0b, 0x08, 0x00, 0x09, 0x00, 0x00, 0x00
        /*0020*/ 	.byte	0x00, 0x00, 0x00, 0x00


//--------------------- .nv.info._Z3addPiS_S_     --------------------------
	.section	.nv.info._Z3addPiS_S_,"",@"SHT_CUDA_INFO"
	.sectionflags	@""
	.align	4


	//----- nvinfo : EIATTR_CUDA_API_VERSION
	.align		4
        /*0000*/ 	.byte	0x04, 0x37
        /*0002*/ 	.short	(.L_10 - .L_9)
.L_9:
        /*0004*/ 	.word	0x00000082


	//----- nvinfo : EIATTR_KPARAM_INFO
	.align		4
.L_10:
        /*0008*/ 	.byte	0x04, 0x17
        /*000a*/ 	.short	(.L_12 - .L_11)
.L_11:
        /*000c*/ 	.word	0x00000000
        /*0010*/ 	.short	0x0002
        /*0012*/ 	.short	0x0010
        /*0014*/ 	.byte	0x00, 0xf5, 0x21, 0x00


	//----- nvinfo : EIATTR_KPARAM_INFO
	.align		4
.L_12:
        /*0018*/ 	.byte	0x04, 0x17
        /*001a*/ 	.short	(.L_14 - .L_13)
.L_13:
        /*001c*/ 	.word	0x00000000
        /*0020*/ 	.short	0x0001
        /*0022*/ 	.short	0x0008
        /*0024*/ 	.byte	0x00, 0xf5, 0x21, 0x00


	//----- nvinfo : EIATTR_KPARAM_INFO
	.align		4
.L_14:
        /*0028*/ 	.byte	0x04, 0x17
        /*002a*/ 	.short	(.L_16 - .L_15)
.L_15:
        /*002c*/ 	.word	0x00000000
        /*0030*/ 	.short	0x0000
        /*0032*/ 	.short	0x0000
        /*0034*/ 	.byte	0x00, 0xf5, 0x21, 0x00


	//----- nvinfo : EIATTR_SPARSE_MMA_MASK
	.align		4
.L_16:
        /*0038*/ 	.byte	0x03, 0x50
        /*003a*/ 	.short	0x0000


	//----- nvinfo : EIATTR_MAXREG_COUNT
	.align		4
        /*003c*/ 	.byte	0x03, 0x1b
        /*003e*/ 	.short	0x00ff


	//----- nvinfo : EIATTR_MERCURY_ISA_VERSION
	.align		4
        /*0040*/ 	.byte	0x03, 0x5f
        /*0042*/ 	.short	0x0101


	//----- nvinfo : EIATTR_VRC_CTA_INIT_COUNT
	.align		4
        /*0044*/ 	.byte	0x02, 0x4a
	.zero		1
	.zero		1


	//----- nvinfo : EIATTR_EXIT_INSTR_OFFSETS
	.align		4
        /*0048*/ 	.byte	0x04, 0x1c
        /*004a*/ 	.short	(.L_18 - .L_17)


	//   ....[0]....
.L_17:
        /*004c*/ 	.word	0x00000100


	//----- nvinfo : EIATTR_CBANK_PARAM_SIZE
	.align		4
.L_18:
        /*0050*/ 	.byte	0x03, 0x19
        /*0052*/ 	.short	0x0018


	//----- nvinfo : EIATTR_PARAM_CBANK
	.align		4
        /*0054*/ 	.byte	0x04, 0x0a
        /*0056*/ 	.short	(.L_20 - .L_19)
	.align		4
.L_19:
        /*0058*/ 	.word	index@(.nv.constant0._Z3addPiS_S_)
        /*005c*/ 	.short	0x0380
        /*005e*/ 	.short	0x0018


	//----- nvinfo : EIATTR_SW_WAR
	.align		4
.L_20:
        /*0060*/ 	.byte	0x04, 0x36
        /*0062*/ 	.short	(.L_22 - .L_21)
.L_21:
        /*0064*/ 	.word	0x00000008
.L_22:


//--------------------- .nv.callgraph             --------------------------
	.section	.nv.callgraph,"",@"SHT_CUDA_CALLGRAPH"
	.align	4
	.sectionentsize	8
	.align		4
        /*0000*/ 	.word	0x00000000
	.align		4
        /*0004*/ 	.word	0xffffffff
	.align		4
        /*0008*/ 	.word	0x00000000
	.align		4
        /*000c*/ 	.word	0xfffffffe
	.align		4
        /*0010*/ 	.word	0x00000000
	.align		4
        /*0014*/ 	.word	0xfffffffd
	.align		4
        /*0018*/ 	.word	0x00000000
	.align		4
        /*001c*/ 	.word	0xfffffffc


//--------------------- .nv.constant4             --------------------------
	.section	.nv.constant4,"a",@progbits
	.align	8
	.align		8
.nv.constant4:
        /*0000*/ 	.dword	vector_a
	.align		8
        /*0008*/ 	.dword	vector_b
	.align		8
        /*0010*/ 	.dword	vector_c


//--------------------- .text._Z3addPiS_S_        --------------------------
	.section	.text._Z3addPiS_S_,"ax",@progbits
	.align	128
        .global         _Z3addPiS_S_
        .type           _Z3addPiS_S_,@function
        .size           _Z3addPiS_S_,(.L_x_1 - _Z3addPiS_S_)
        .other          _Z3addPiS_S_,@"STO_CUDA_ENTRY STV_DEFAULT"
_Z3addPiS_S_:
.text._Z3addPiS_S_:
[----:B------:R-:W-:Y:S01]  /*0000*/  LDC R1, c[0x0][0x37c] ;  /* 0x0000df00ff017b82 */ /* 0x000fe20000000800 */
[----:B------:R-:W0:Y:S07]  /*0010*/  S2R R9, SR_TID.X ;  /* 0x0000000000097919 */ /* 0x000e2e0000002100 */
[----:B------:R-:W1:Y:S01]  /*0020*/  LDC.64 R2, c[0x0][0x380] ;  /* 0x0000e000ff027b82 */ /* 0x000e620000000a00 */
[----:B------:R-:W0:Y:S01]  /*0030*/  LDCU UR6, c[0x0][0x360] ;  /* 0x00006c00ff0677ac */ /* 0x000e220008000800 */
[----:B------:R-:W0:Y:S01]  /*0040*/  S2R R0, SR_CTAID.X ;  /* 0x0000000000007919 */ /* 0x000e220000002500 */
[----:B------:R-:W2:Y:S05]  /*0050*/  LDCU.64 UR4, c[0x0][0x358] ;  /* 0x00006b00ff0477ac */ /* 0x000eaa0008000a00 */
[----:B------:R-:W3:Y:S08]  /*0060*/  LDC.64 R4, c[0x0][0x388] ;  /* 0x0000e200ff047b82 */ /* 0x000ef00000000a00 */
[----:B------:R-:W4:Y:S01]  /*0070*/  LDC.64 R6, c[0x0][0x390] ;  /* 0x0000e400ff067b82 */ /* 0x000f220000000a00 */
[----:B0-----:R-:W-:-:S04]  /*0080*/  IMAD R9, R0, UR6, R9 ;  /* 0x0000000600097c24 */ /* 0x001fc8000f8e0209 */
[----:B-1----:R-:W-:-:S04]  /*0090*/  IMAD.WIDE R2, R9, 0x4, R2 ;  /* 0x0000000409027825 */ /* 0x002fc800078e0202 */
[C---:B---3--:R-:W-:Y:S02]  /*00a0*/  IMAD.WIDE R4, R9.reuse, 0x4, R4 ;  /* 0x0000000409047825 */ /* 0x048fe400078e0204 */
[----:B--2---:R-:W2:Y:S04]  /*00b0*/  LDG.E R2, desc[UR4][R2.64] ;  /* 0x0000000402027981 */ /* 0x004ea8000c1e1900 */
[----:B------:R-:W2:Y:S01]  /*00c0*/  LDG.E R5, desc[UR4][R4.64] ;  /* 0x0000000404057981 */ /* 0x000ea2000c1e1900 */
[----:B----4-:R-:W-:Y:S01]  /*00d0*/  IMAD.WIDE R6, R9, 0x4, R6 ;  /* 0x0000000409067825 */ /* 0x010fe200078e0206 */
[----:B--2---:R-:W-:-:S05]  /*00e0*/  IADD3 R9, PT, PT, R2, R5, RZ ;  /* 0x0000000502097210 */ /* 0x004fca0007ffe0ff */
[----:B------:R-:W-:Y:S01]  /*00f0*/  STG.E desc[UR4][R6.64], R9 ;  /* 0x0000000906007986 */ /* 0x000fe2000c101904 */
[----:B------:R-:W-:Y:S05]  /*0100*/  EXIT ;  /* 0x000000000000794d */ /* 0x000fea0003800000 */
.L_x_0:
[----:B------:R-:W-:-:S00]  /*0110*/  BRA `(.L_x_0) ;  /* 0xfffffffc00fc7947 */ /* 0x000fc0000383ffff */
[----:B------:R-:W-:-:S00]  /*0120*/  NOP ;  /* 0x0000000000007918 */ /* 0x000fc00000000000 */
        /* <DEDUP_REMOVED lines=13> */
.L_x_1:


//--------------------- .nv.shared.reserved.0     --------------------------
	.section	.nv.shared.reserved.0,"aw",@nobits
	.weak		__nv_reservedSMEM_offset_0_alias
	.size		__nv_reservedSMEM_offset_0_alias, 0, 64
	.other		__nv_reservedSMEM_offset_0_alias,@"STO_CUDA_RESERVED_SHARED STV_DEFAULT"
__nv_reservedSMEM_offset_0_alias:
	.zero		0
	.zero		64


//--------------------- .nv.global                --------------------------
	.section	.nv.global,"aw",@nobits
	.align	4
.nv.global:
	.type		vector_c,@object
	.size		vector_c,(vector_a - vector_c)
	.other		vector_c,@"STV_DEFAULT STO_CUDA_MANAGED"
vector_c:
	.zero		1028
	.type		vector_a,@object
	.size		vector_a,(vector_b - vector_a)
	.other		vector_a,@"STV_DEFAULT STO_CUDA_MANAGED"
vector_a:
	.zero		1028
	.type		vector_b,@object
	.size		vector_b,(.L_1 - vector_b)
	.other		vector_b,@"STV_DEFAULT STO_CUDA_MANAGED"
vector_b:
	.zero		1028
.L_1:


//--------------------- .nv.constant0._Z3addPiS_S_ --------------------------
	.section	.nv.constant0._Z3addPiS_S_,"a",@progbits
	.sectionflags	@""
	.align	4
.nv.constant0._Z3addPiS_S_:
	.zero		920


//--------------------- SYMBOLS --------------------------

	.type		.nv.reservedSmem.offset0,@object
	.size		.nv.reservedSmem.offset0,0x4
